	.headerflags	@"EF_CUDA_TEXMODE_UNIFIED EF_CUDA_64BIT_ADDRESS EF_CUDA_ACCELERATORS EF_CUDA_SM90 EF_CUDA_VIRTUAL_SM(EF_CUDA_SM90)"
	.elftype	@"ET_EXEC"


//--------------------- .nv.info                  --------------------------
	.section	.nv.info,"",@"SHT_CUDA_INFO"
	.align	4


	//----- nvinfo : EIATTR_REGCOUNT
	.align		4
        /*0000*/ 	.byte	0x04, 0x2f
        /*0002*/ 	.short	(.L_1 - .L_0)
	.align		4
.L_0:
        /*0004*/ 	.word	index@(triton_poi_fused__unsafe_index_add_convolution_mul_sigmoid_sub_71)
        /*0008*/ 	.word	0x00000020


	//----- nvinfo : EIATTR_MIN_STACK_SIZE
	.align		4
.L_1:
        /*000c*/ 	.byte	0x04, 0x12
        /*000e*/ 	.short	(.L_3 - .L_2)
	.align		4
.L_2:
        /*0010*/ 	.word	index@(triton_poi_fused__unsafe_index_add_convolution_mul_sigmoid_sub_71)
        /*0014*/ 	.word	0x00000000


	//----- nvinfo : EIATTR_FRAME_SIZE
	.align		4
.L_3:
        /*0018*/ 	.byte	0x04, 0x11
        /*001a*/ 	.short	(.L_5 - .L_4)
	.align		4
.L_4:
        /*001c*/ 	.word	index@(triton_poi_fused__unsafe_index_add_convolution_mul_sigmoid_sub_71)
        /*0020*/ 	.word	0x00000000


	//----- nvinfo : EIATTR_MIN_STACK_SIZE
	.align		4
.L_5:
        /*0024*/ 	.byte	0x04, 0x12
        /*0026*/ 	.short	(.L_7 - .L_6)
	.align		4
.L_6:
        /*0028*/ 	.word	index@(triton_poi_fused__unsafe_index_add_convolution_mul_sigmoid_sub_71)
        /*002c*/ 	.word	0x00000000
.L_7:


//--------------------- .nv.info.triton_poi_fused__unsafe_index_add_convolution_mul_sigmoid_sub_71 --------------------------
	.section	.nv.info.triton_poi_fused__unsafe_index_add_convolution_mul_sigmoid_sub_71,"",@"SHT_CUDA_INFO"
	.sectionflags	@""
	.align	4


	//----- nvinfo : EIATTR_CUDA_API_VERSION
	.align		4
        /*0000*/ 	.byte	0x04, 0x37
        /*0002*/ 	.short	(.L_9 - .L_8)
.L_8:
        /*0004*/ 	.word	0x0000007c


	//----- nvinfo : EIATTR_KPARAM_INFO
	.align		4
.L_9:
        /*0008*/ 	.byte	0x04, 0x17
        /*000a*/ 	.short	(.L_11 - .L_10)
.L_10:
        /*000c*/ 	.word	0x00000000
        /*0010*/ 	.short	0x000b
        /*0012*/ 	.short	0x0058
        /*0014*/ 	.byte	0x00, 0xf0, 0x11, 0x00


	//----- nvinfo : EIATTR_KPARAM_INFO
	.align		4
.L_11:
        /*0018*/ 	.byte	0x04, 0x17
        /*001a*/ 	.short	(.L_13 - .L_12)
.L_12:
        /*001c*/ 	.word	0x00000000
        /*0020*/ 	.short	0x000a
        /*0022*/ 	.short	0x0050
        /*0024*/ 	.byte	0x00, 0xf4, 0x21, 0x00


	//----- nvinfo : EIATTR_KPARAM_INFO
	.align		4
.L_13:
        /*0028*/ 	.byte	0x04, 0x17
        /*002a*/ 	.short	(.L_15 - .L_14)
.L_14:
        /*002c*/ 	.word	0x00000000
        /*0030*/ 	.short	0x0009
        /*0032*/ 	.short	0x0048
        /*0034*/ 	.byte	0x00, 0xf4, 0x21, 0x00


	//----- nvinfo : EIATTR_KPARAM_INFO
	.align		4
.L_15:
        /*0038*/ 	.byte	0x04, 0x17
        /*003a*/ 	.short	(.L_17 - .L_16)
.L_16:
        /*003c*/ 	.word	0x00000000
        /*0040*/ 	.short	0x0008
        /*0042*/ 	.short	0x0040
        /*0044*/ 	.byte	0x00, 0xf4, 0x21, 0x00


	//----- nvinfo : EIATTR_KPARAM_INFO
	.align		4
.L_17:
        /*0048*/ 	.byte	0x04, 0x17
        /*004a*/ 	.short	(.L_19 - .L_18)
.L_18:
        /*004c*/ 	.word	0x00000000
        /*0050*/ 	.short	0x0007
        /*0052*/ 	.short	0x0038
        /*0054*/ 	.byte	0x00, 0xf4, 0x21, 0x00


	//----- nvinfo : EIATTR_KPARAM_INFO
	.align		4
.L_19:
        /*0058*/ 	.byte	0x04, 0x17
        /*005a*/ 	.short	(.L_21 - .L_20)
.L_20:
        /*005c*/ 	.word	0x00000000
        /*0060*/ 	.short	0x0006
        /*0062*/ 	.short	0x0030
        /*0064*/ 	.byte	0x00, 0xf4, 0x21, 0x00


	//----- nvinfo : EIATTR_KPARAM_INFO
	.align		4
.L_21:
        /*0068*/ 	.byte	0x04, 0x17
        /*006a*/ 	.short	(.L_23 - .L_22)
.L_22:
        /*006c*/ 	.word	0x00000000
        /*0070*/ 	.short	0x0005
        /*0072*/ 	.short	0x0028
        /*0074*/ 	.byte	0x00, 0xf4, 0x21, 0x00


	//----- nvinfo : EIATTR_KPARAM_INFO
	.align		4
.L_23:
        /*0078*/ 	.byte	0x04, 0x17
        /*007a*/ 	.short	(.L_25 - .L_24)
.L_24:
        /*007c*/ 	.word	0x00000000
        /*0080*/ 	.short	0x0004
        /*0082*/ 	.short	0x0020
        /*0084*/ 	.byte	0x00, 0xf4, 0x21, 0x00


	//----- nvinfo : EIATTR_KPARAM_INFO
	.align		4
.L_25:
        /*0088*/ 	.byte	0x04, 0x17
        /*008a*/ 	.short	(.L_27 - .L_26)
.L_26:
        /*008c*/ 	.word	0x00000000
        /*0090*/ 	.short	0x0003
        /*0092*/ 	.short	0x0018
        /*0094*/ 	.byte	0x00, 0xf4, 0x21, 0x00


	//----- nvinfo : EIATTR_KPARAM_INFO
	.align		4
.L_27:
        /*0098*/ 	.byte	0x04, 0x17
        /*009a*/ 	.short	(.L_29 - .L_28)
.L_28:
        /*009c*/ 	.word	0x00000000
        /*00a0*/ 	.short	0x0002
        /*00a2*/ 	.short	0x0010
        /*00a4*/ 	.byte	0x00, 0xf4, 0x21, 0x00


	//----- nvinfo : EIATTR_KPARAM_INFO
	.align		4
.L_29:
        /*00a8*/ 	.byte	0x04, 0x17
        /*00aa*/ 	.short	(.L_31 - .L_30)
.L_30:
        /*00ac*/ 	.word	0x00000000
        /*00b0*/ 	.short	0x0001
        /*00b2*/ 	.short	0x0008
        /*00b4*/ 	.byte	0x00, 0xf4, 0x21, 0x00


	//----- nvinfo : EIATTR_KPARAM_INFO
	.align		4
.L_31:
        /*00b8*/ 	.byte	0x04, 0x17
        /*00ba*/ 	.short	(.L_33 - .L_32)
.L_32:
        /*00bc*/ 	.word	0x00000000
        /*00c0*/ 	.short	0x0000
        /*00c2*/ 	.short	0x0000
        /*00c4*/ 	.byte	0x00, 0xf4, 0x21, 0x00


	//----- nvinfo : EIATTR_SPARSE_MMA_MASK
	.align		4
.L_33:
        /*00c8*/ 	.byte	0x03, 0x50
        /*00ca*/ 	.short	0x0000


	//----- nvinfo : EIATTR_MAXREG_COUNT
	.align		4
        /*00cc*/ 	.byte	0x03, 0x1b
        /*00ce*/ 	.short	0x00ff


	//----- nvinfo : EIATTR_EXIT_INSTR_OFFSETS
	.align		4
        /*00d0*/ 	.byte	0x04, 0x1c
        /*00d2*/ 	.short	(.L_35 - .L_34)


	//   ....[0]....
.L_34:
        /*00d4*/ 	.word	0x00000a50


	//----- nvinfo : EIATTR_REQNTID
	.align		4
.L_35:
        /*00d8*/ 	.byte	0x04, 0x10
        /*00da*/ 	.short	(.L_37 - .L_36)
.L_36:
        /*00dc*/ 	.word	0x00000080
        /*00e0*/ 	.word	0x00000001
        /*00e4*/ 	.word	0x00000001


	//----- nvinfo : EIATTR_CBANK_PARAM_SIZE
	.align		4
.L_37:
        /*00e8*/ 	.byte	0x03, 0x19
        /*00ea*/ 	.short	0x005c


	//----- nvinfo : EIATTR_PARAM_CBANK
	.align		4
        /*00ec*/ 	.byte	0x04, 0x0a
        /*00ee*/ 	.short	(.L_39 - .L_38)
	.align		4
.L_38:
        /*00f0*/ 	.word	index@(.nv.constant0.triton_poi_fused__unsafe_index_add_convolution_mul_sigmoid_sub_71)
        /*00f4*/ 	.short	0x0210
        /*00f6*/ 	.short	0x005c


	//----- nvinfo : EIATTR_SW_WAR
	.align		4
.L_39:
        /*00f8*/ 	.byte	0x04, 0x36
        /*00fa*/ 	.short	(.L_41 - .L_40)
.L_40:
        /*00fc*/ 	.word	0x00000008
.L_41:


//--------------------- .nv.callgraph             --------------------------
	.section	.nv.callgraph,"",@"SHT_CUDA_CALLGRAPH"
	.align	4
	.sectionentsize	8
	.align		4
        /*0000*/ 	.word	0x00000000
	.align		4
        /*0004*/ 	.word	0xffffffff
	.align		4
        /*0008*/ 	.word	0x00000000
	.align		4
        /*000c*/ 	.word	0xfffffffe
	.align		4
        /*0010*/ 	.word	0x00000000
	.align		4
        /*0014*/ 	.word	0xfffffffd
	.align		4
        /*0018*/ 	.word	0x00000000
	.align		4
        /*001c*/ 	.word	0xfffffffc


//--------------------- .text.triton_poi_fused__unsafe_index_add_convolution_mul_sigmoid_sub_71 --------------------------
	.section	.text.triton_poi_fused__unsafe_index_add_convolution_mul_sigmoid_sub_71,"ax",@progbits
	.align	128
        .global         triton_poi_fused__unsafe_index_add_convolution_mul_sigmoid_sub_71
        .type           triton_poi_fused__unsafe_index_add_convolution_mul_sigmoid_sub_71,@function
        .size           triton_poi_fused__unsafe_index_add_convolution_mul_sigmoid_sub_71,(.L_x_1 - triton_poi_fused__unsafe_index_add_convolution_mul_sigmoid_sub_71)
        .other          triton_poi_fused__unsafe_index_add_convolution_mul_sigmoid_sub_71,@"STO_CUDA_ENTRY STV_DEFAULT"
triton_poi_fused__unsafe_index_add_convolution_mul_sigmoid_sub_71:
.text.triton_poi_fused__unsafe_index_add_convolution_mul_sigmoid_sub_71:
[----:B------:R-:W-:Y:S01]  /*0000*/  LDC R1, c[0x0][0x28] ;  /* 0x00000a00ff017b82 */ /* 0x000fe20000000800 */
[----:B------:R-:W1:Y:S07]  /*0010*/  S2R R0, SR_TID.X ;  /* 0x0000000000007919 */ /* 0x000e6e0000002100 */
[----:B------:R-:W2:Y:S01]  /*0020*/  LDC.64 R16, c[0x0][0x210] ;  /* 0x00008400ff107b82 */ /* 0x000ea20000000a00 */
[----:B------:R-:W-:Y:S01]  /*0030*/  ULDC.64 UR4, c[0x0][0x208] ;  /* 0x0000820000047ab9 */ /* 0x000fe20000000a00 */
[----:B------:R-:W-:Y:S01]  /*0040*/  ULDC.64 UR6, c[0x0][0x220] ;  /* 0x0000880000067ab9 */ /* 0x000fe20000000a00 */
[----:B------:R-:W3:Y:S05]  /*0050*/  S2R R3, SR_CTAID.X ;  /* 0x0000000000037919 */ /* 0x000eea0000002500 */
[----:B------:R-:W4:Y:S08]  /*0060*/  LDC.64 R12, c[0x0][0x218] ;  /* 0x00008600ff0c7b82 */ /* 0x000f300000000a00 */
[----:B------:R-:W5:Y:S01]  /*0070*/  LDC.64 R8, c[0x0][0x230] ;  /* 0x00008c00ff087b82 */ /* 0x000f620000000a00 */
[----:B-1----:R-:W-:-:S05]  /*0080*/  IMAD.SHL.U32 R0, R0, 0x2, RZ ;  /* 0x0000000200007824 */ /* 0x002fca00078e00ff */
[----:B------:R-:W-:-:S05]  /*0090*/  LOP3.LUT R0, R0, 0xfe, RZ, 0xc0, !PT ;  /* 0x000000fe00007812 */ /* 0x000fca00078ec0ff */
[----:B---3--:R-:W-:-:S05]  /*00a0*/  IMAD R0, R3, 0x100, R0 ;  /* 0x0000010003007824 */ /* 0x008fca00078e0200 */
[----:B------:R-:W-:-:S04]  /*00b0*/  SHF.R.S32.HI R5, RZ, 0x1f, R0 ;  /* 0x0000001fff057819 */ /* 0x000fc80000011400 */
[----:B------:R-:W-:-:S04]  /*00c0*/  LEA.HI R6, R5, R0, RZ, 0x6 ;  /* 0x0000000005067211 */ /* 0x000fc800078f30ff */
[----:B------:R-:W-:-:S04]  /*00d0*/  SHF.R.S32.HI R2, RZ, 0x6, R6 ;  /* 0x00000006ff027819 */ /* 0x000fc80000011406 */
[----:B------:R-:W-:-:S04]  /*00e0*/  LEA.HI R4, R2, R2, RZ, 0x6 ;  /* 0x0000000202047211 */ /* 0x000fc800078f30ff */
[----:B------:R-:W-:Y:S02]  /*00f0*/  LOP3.LUT R7, R4, 0xffffffc0, RZ, 0xc0, !PT ;  /* 0xffffffc004077812 */ /* 0x000fe400078ec0ff */
[----:B------:R-:W1:Y:S02]  /*0100*/  LDC.64 R4, c[0x0][0x240] ;  /* 0x00009000ff047b82 */ /* 0x000e640000000a00 */
[----:B------:R-:W-:Y:S02]  /*0110*/  IADD3 R2, R2, -R7, RZ ;  /* 0x8000000702027210 */ /* 0x000fe40007ffe0ff */
[----:B------:R-:W-:-:S03]  /*0120*/  LOP3.LUT R7, R6, 0xffffffc0, RZ, 0xc0, !PT ;  /* 0xffffffc006077812 */ /* 0x000fc600078ec0ff */
[----:B--2---:R-:W-:-:S06]  /*0130*/  IMAD.WIDE R16, R2, 0x8, R16 ;  /* 0x0000000802107825 */ /* 0x004fcc00078e0210 */
[----:B------:R-:W2:Y:S01]  /*0140*/  LDG.E.EL.64 R16, desc[UR4][R16.64] ;  /* 0x0000000410107981 */ /* 0x000ea2000c2e1b00 */
[----:B------:R-:W-:-:S04]  /*0150*/  IMAD.IADD R6, R0, 0x1, -R7 ;  /* 0x0000000100067824 */ /* 0x000fc800078e0a07 */
[----:B----4-:R-:W-:-:S04]  /*0160*/  IMAD.WIDE R12, R6, 0x8, R12 ;  /* 0x00000008060c7825 */ /* 0x010fc800078e020c */
[----:B-1----:R-:W-:Y:S02]  /*0170*/  IMAD.WIDE R4, R2, 0x8, R4 ;  /* 0x0000000802047825 */ /* 0x002fe400078e0204 */
[----:B------:R-:W3:Y:S04]  /*0180*/  LDG.E.EL.128 R12, desc[UR4][R12.64] ;  /* 0x000000040c0c7981 */ /* 0x000ee8000c2e1d00 */
[----:B------:R-:W4:Y:S01]  /*0190*/  LDG.E.EL.64 R4, desc[UR4][R4.64] ;  /* 0x0000000404047981 */ /* 0x000f22000c2e1b00 */
[----:B-----5:R-:W-:-:S06]  /*01a0*/  IMAD.WIDE R8, R6, 0x8, R8 ;  /* 0x0000000806087825 */ /* 0x020fcc00078e0208 */
[----:B------:R-:W5:Y:S01]  /*01b0*/  LDG.E.EL.128 R8, desc[UR4][R8.64] ;  /* 0x0000000408087981 */ /* 0x000f62000c2e1d00 */
[----:B------:R-:W-:-:S04]  /*01c0*/  SHF.R.S32.HI R3, RZ, 0x17, R3 ;  /* 0x00000017ff037819 */ /* 0x000fc80000011403 */
[----:B------:R-:W-:Y:S02]  /*01d0*/  SGXT R3, R3, 0x1 ;  /* 0x000000010303781a */ /* 0x000fe40000000200 */
[----:B--2---:R-:W-:-:S04]  /*01e0*/  SHF.R.U32.HI R7, RZ, 0x1b, R17 ;  /* 0x0000001bff077819 */ /* 0x004fc80000011611 */
[----:B------:R-:W-:-:S04]  /*01f0*/  LOP3.LUT R7, R7, 0x10, RZ, 0xc0, !PT ;  /* 0x0000001007077812 */ /* 0x000fc800078ec0ff */
[----:B------:R-:W-:-:S04]  /*0200*/  IADD3 R18, P0, R16, R7, RZ ;  /* 0x0000000710127210 */ /* 0x000fc80007f1e0ff */
[----:B------:R-:W-:Y:S02]  /*0210*/  IADD3.X R17, RZ, R17, RZ, P0, !PT ;  /* 0x00000011ff117210 */ /* 0x000fe400007fe4ff */
[----:B---3--:R-:W-:Y:S02]  /*0220*/  LEA R22, P0, R12, UR6, 0x2 ;  /* 0x000000060c167c11 */ /* 0x008fe4000f8010ff */
[----:B------:R-:W-:Y:S02]  /*0230*/  LEA R19, P1, R14, UR6, 0x2 ;  /* 0x000000060e137c11 */ /* 0x000fe4000f8210ff */
[----:B----4-:R-:W-:Y:S02]  /*0240*/  SHF.R.U32.HI R16, RZ, 0x1b, R5 ;  /* 0x0000001bff107819 */ /* 0x010fe40000011605 */
[--C-:B------:R-:W-:Y:S02]  /*0250*/  SHF.R.U32.HI R25, RZ, 0x19, R13.reuse ;  /* 0x00000019ff197819 */ /* 0x100fe4000001160d */
[----:B------:R-:W-:-:S02]  /*0260*/  LEA.HI.X R12, R12, UR7, R13, 0x2, P0 ;  /* 0x000000070c0c7c11 */ /* 0x000fc400080f140d */
[--C-:B------:R-:W-:Y:S02]  /*0270*/  SHF.R.U32.HI R20, RZ, 0x19, R15.reuse ;  /* 0x00000019ff147819 */ /* 0x100fe4000001160f */
[----:B------:R-:W-:Y:S02]  /*0280*/  LOP3.LUT R13, R16, 0x10, RZ, 0xc0, !PT ;  /* 0x00000010100d7812 */ /* 0x000fe400078ec0ff */
[----:B------:R-:W-:Y:S02]  /*0290*/  LEA.HI.X R7, R14, UR7, R15, 0x2, P1 ;  /* 0x000000070e077c11 */ /* 0x000fe400088f140f */
[----:B------:R-:W-:Y:S02]  /*02a0*/  LOP3.LUT R14, R20, 0x40, RZ, 0xc0, !PT ;  /* 0x00000040140e7812 */ /* 0x000fe400078ec0ff */
[----:B------:R-:W-:Y:S02]  /*02b0*/  IADD3 R20, P2, R4, R13, RZ ;  /* 0x0000000d04147210 */ /* 0x000fe40007f5e0ff */
[----:B------:R-:W-:-:S02]  /*02c0*/  LOP3.LUT R25, R25, 0x40, RZ, 0xc0, !PT ;  /* 0x0000004019197812 */ /* 0x000fc400078ec0ff */
[----:B------:R-:W-:Y:S01]  /*02d0*/  IADD3 R19, P1, R14, R19, RZ ;  /* 0x000000130e137210 */ /* 0x000fe20007f3e0ff */
[----:B------:R-:W-:Y:S01]  /*02e0*/  IMAD.X R13, RZ, RZ, R5, P2 ;  /* 0x000000ffff0d7224 */ /* 0x000fe200010e0605 */
[----:B------:R-:W-:Y:S02]  /*02f0*/  LEA.HI R5, R3, R0, RZ, 0xc ;  /* 0x0000000003057211 */ /* 0x000fe400078f60ff */
[C---:B------:R-:W-:Y:S01]  /*0300*/  SHF.L.U64.HI R3, R18.reuse, 0x6, R17 ;  /* 0x0000000612037819 */ /* 0x040fe20000010211 */
[----:B------:R-:W-:Y:S01]  /*0310*/  IMAD.SHL.U32 R18, R18, 0x40, RZ ;  /* 0x0000004012127824 */ /* 0x000fe200078e00ff */
[----:B------:R-:W-:Y:S02]  /*0320*/  IADD3 R25, P0, R25, R22, RZ ;  /* 0x0000001619197210 */ /* 0x000fe40007f1e0ff */
[----:B------:R-:W-:Y:S02]  /*0330*/  IADD3.X R7, RZ, R7, RZ, P1, !PT ;  /* 0x00000007ff077210 */ /* 0x000fe40000ffe4ff */
[C---:B------:R-:W-:Y:S01]  /*0340*/  SHF.L.U64.HI R4, R20.reuse, 0x6, R13 ;  /* 0x0000000614047819 */ /* 0x040fe2000001020d */
[----:B------:R-:W-:Y:S01]  /*0350*/  IMAD.SHL.U32 R20, R20, 0x40, RZ ;  /* 0x0000004014147824 */ /* 0x000fe200078e00ff */
[----:B------:R-:W-:-:S02]  /*0360*/  IADD3 R14, P1, R19, R18, RZ ;  /* 0x00000012130e7210 */ /* 0x000fc40007f3e0ff */
[----:B------:R-:W-:Y:S02]  /*0370*/  SHF.R.S32.HI R5, RZ, 0xc, R5 ;  /* 0x0000000cff057819 */ /* 0x000fe40000011405 */
[----:B------:R-:W-:Y:S01]  /*0380*/  IADD3.X R12, RZ, R12, RZ, P0, !PT ;  /* 0x0000000cff0c7210 */ /* 0x000fe200007fe4ff */
[----:B------:R-:W-:Y:S01]  /*0390*/  IMAD.X R15, R7, 0x1, R3, P1 ;  /* 0x00000001070f7824 */ /* 0x000fe200008e0603 */
[----:B------:R-:W-:Y:S02]  /*03a0*/  IADD3 R16, P0, R18, R25, RZ ;  /* 0x0000001912107210 */ /* 0x000fe40007f1e0ff */
[----:B------:R-:W-:Y:S02]  /*03b0*/  SHF.L.U32 R5, R5, 0x8, RZ ;  /* 0x0000000805057819 */ /* 0x000fe400000006ff */
[----:B------:R-:W-:Y:S02]  /*03c0*/  IADD3 R24, P2, R20, R25, RZ ;  /* 0x0000001914187210 */ /* 0x000fe40007f5e0ff */
[----:B-----5:R-:W-:Y:S01]  /*03d0*/  SHF.R.U32.HI R21, RZ, 0x19, R9 ;  /* 0x00000019ff157819 */ /* 0x020fe20000011609 */
[----:B------:R-:W-:Y:S01]  /*03e0*/  IMAD.WIDE R14, R5, 0x4, R14 ;  /* 0x00000004050e7825 */ /* 0x000fe200078e020e */
[----:B------:R-:W-:-:S02]  /*03f0*/  IADD3.X R17, R3, R12, RZ, P0, !PT ;  /* 0x0000000c03117210 */ /* 0x000fc400007fe4ff */
[----:B------:R-:W-:Y:S01]  /*0400*/  SHF.R.U32.HI R26, RZ, 0x19, R11 ;  /* 0x00000019ff1a7819 */ /* 0x000fe2000001160b */
[----:B------:R-:W-:Y:S01]  /*0410*/  IMAD.X R25, R4, 0x1, R12, P2 ;  /* 0x0000000104197824 */ /* 0x000fe200010e060c */
[----:B------:R-:W-:Y:S01]  /*0420*/  LEA R28, P0, R8, UR6, 0x2 ;  /* 0x00000006081c7c11 */ /* 0x000fe2000f8010ff */
[----:B------:R-:W-:Y:S01]  /*0430*/  IMAD.WIDE R16, R5, 0x4, R16 ;  /* 0x0000000405107825 */ /* 0x000fe200078e0210 */
[----:B------:R-:W-:Y:S01]  /*0440*/  LOP3.LUT R21, R21, 0x40, RZ, 0xc0, !PT ;  /* 0x0000004015157812 */ /* 0x000fe200078ec0ff */
[----:B------:R-:W1:Y:S01]  /*0450*/  LDC.64 R12, c[0x0][0x228] ;  /* 0x00008a00ff0c7b82 */ /* 0x000e620000000a00 */
[----:B------:R-:W-:Y:S01]  /*0460*/  LEA R27, P2, R10, UR6, 0x2 ;  /* 0x000000060a1b7c11 */ /* 0x000fe2000f8410ff */
[----:B------:R2:W3:Y:S01]  /*0470*/  LDG.E.EL R23, desc[UR4][R14.64] ;  /* 0x000000040e177981 */ /* 0x0004e2000c2e1900 */
[----:B------:R-:W-:Y:S01]  /*0480*/  LOP3.LUT R26, R26, 0x40, RZ, 0xc0, !PT ;  /* 0x000000401a1a7812 */ /* 0x000fe200078ec0ff */
[----:B------:R-:W-:Y:S01]  /*0490*/  IMAD.WIDE R24, R5, 0x4, R24 ;  /* 0x0000000405187825 */ /* 0x000fe200078e0218 */
[----:B------:R-:W-:Y:S01]  /*04a0*/  LEA.HI.X R29, R8, UR7, R9, 0x2, P0 ;  /* 0x00000007081d7c11 */ /* 0x000fe200080f1409 */
[----:B------:R4:W5:Y:S01]  /*04b0*/  LDG.E.EL R22, desc[UR4][R16.64] ;  /* 0x0000000410167981 */ /* 0x000962000c2e1900 */
[----:B------:R-:W-:Y:S01]  /*04c0*/  IADD3 R21, P1, R21, R28, RZ ;  /* 0x0000001c15157210 */ /* 0x000fe20007f3e0ff */
[----:B------:R-:W1:Y:S01]  /*04d0*/  LDC.64 R8, c[0x0][0x238] ;  /* 0x00008e00ff087b82 */ /* 0x000e620000000a00 */
[----:B------:R-:W-:Y:S01]  /*04e0*/  LEA.HI.X R11, R10, UR7, R11, 0x2, P2 ;  /* 0x000000070a0b7c11 */ /* 0x000fe200090f140b */
[----:B------:R-:W3:Y:S01]  /*04f0*/  LDG.E.EL R24, desc[UR4][R24.64] ;  /* 0x0000000418187981 */ /* 0x000ee2000c2e1900 */
[----:B--2---:R-:W-:-:S02]  /*0500*/  IADD3 R15, P0, R26, R27, RZ ;  /* 0x0000001b1a0f7210 */ /* 0x004fc40007f1e0ff */
[----:B----4-:R-:W-:-:S03]  /*0510*/  IADD3.X R17, RZ, R29, RZ, P1, !PT ;  /* 0x0000001dff117210 */ /* 0x010fc60000ffe4ff */
[----:B------:R-:W2:Y:S01]  /*0520*/  LDC.64 R26, c[0x0][0x248] ;  /* 0x00009200ff1a7b82 */ /* 0x000ea20000000a00 */
[----:B------:R-:W-:Y:S02]  /*0530*/  IADD3 R14, P1, R21, R18, RZ ;  /* 0x00000012150e7210 */ /* 0x000fe40007f3e0ff */
[----:B------:R-:W-:Y:S01]  /*0540*/  IADD3 R16, P4, R20, R21, RZ ;  /* 0x0000001514107210 */ /* 0x000fe20007f9e0ff */
[----:B------:R-:W-:Y:S01]  /*0550*/  IMAD.X R21, RZ, RZ, R11, P0 ;  /* 0x000000ffff157224 */ /* 0x000fe200000e060b */
[----:B------:R-:W-:Y:S02]  /*0560*/  IADD3 R18, P2, R15, R18, RZ ;  /* 0x000000120f127210 */ /* 0x000fe40007f5e0ff */
[----:B------:R-:W-:Y:S01]  /*0570*/  IADD3 R10, P3, R20, R19, RZ ;  /* 0x00000013140a7210 */ /* 0x000fe20007f7e0ff */
[----:B-1----:R-:W5:Y:S01]  /*0580*/  LDG.E R13, desc[UR4][R12.64] ;  /* 0x000000040c0d7981 */ /* 0x002f62000c1e1900 */
[----:B------:R-:W-:Y:S01]  /*0590*/  IADD3 R20, P5, R20, R15, RZ ;  /* 0x0000000f14147210 */ /* 0x000fe20007fbe0ff */
[--C-:B------:R-:W-:Y:S01]  /*05a0*/  IMAD.X R15, R17, 0x1, R3.reuse, P1 ;  /* 0x00000001110f7824 */ /* 0x100fe200008e0603 */
[----:B------:R-:W-:Y:S01]  /*05b0*/  IADD3.X R11, R4, R7, RZ, P3, !PT ;  /* 0x00000007040b7210 */ /* 0x000fe20001ffe4ff */
[----:B------:R-:W-:Y:S01]  /*05c0*/  IMAD.X R19, R21, 0x1, R3, P2 ;  /* 0x0000000115137824 */ /* 0x000fe200010e0603 */
[----:B------:R-:W-:-:S02]  /*05d0*/  IADD3.X R17, R4, R17, RZ, P4, !PT ;  /* 0x0000001104117210 */ /* 0x000fc400027fe4ff */
[----:B------:R-:W-:Y:S01]  /*05e0*/  IADD3.X R21, R4, R21, RZ, P5, !PT ;  /* 0x0000001504157210 */ /* 0x000fe20002ffe4ff */
[----:B------:R-:W-:-:S04]  /*05f0*/  IMAD.WIDE R14, R5, 0x4, R14 ;  /* 0x00000004050e7825 */ /* 0x000fc800078e020e */
[C---:B------:R-:W-:Y:S02]  /*0600*/  IMAD.WIDE R16, R5.reuse, 0x4, R16 ;  /* 0x0000000405107825 */ /* 0x040fe400078e0210 */
[----:B------:R-:W4:Y:S02]  /*0610*/  LDG.E.EL R14, desc[UR4][R14.64] ;  /* 0x000000040e0e7981 */ /* 0x000f24000c2e1900 */
[C---:B------:R-:W-:Y:S02]  /*0620*/  IMAD.WIDE R10, R5.reuse, 0x4, R10 ;  /* 0x00000004050a7825 */ /* 0x040fe400078e020a */
[----:B------:R-:W4:Y:S02]  /*0630*/  LDG.E.EL R16, desc[UR4][R16.64] ;  /* 0x0000000410107981 */ /* 0x000f24000c2e1900 */
[C---:B------:R-:W-:Y:S02]  /*0640*/  IMAD.WIDE R18, R5.reuse, 0x4, R18 ;  /* 0x0000000405127825 */ /* 0x040fe400078e0212 */
[----:B------:R-:W4:Y:S02]  /*0650*/  LDG.E.EL R10, desc[UR4][R10.64] ;  /* 0x000000040a0a7981 */ /* 0x000f24000c2e1900 */
[----:B------:R-:W-:-:S02]  /*0660*/  IMAD.WIDE R20, R5, 0x4, R20 ;  /* 0x0000000405147825 */ /* 0x000fc400078e0214 */
[----:B------:R-:W4:Y:S02]  /*0670*/  LDG.E.EL R18, desc[UR4][R18.64] ;  /* 0x0000000412127981 */ /* 0x000f24000c2e1900 */
[----:B0-----:R-:W-:Y:S02]  /*0680*/  IMAD.WIDE R4, R6, 0x4, R8 ;  /* 0x0000000406047825 */ /* 0x001fe400078e0208 */
[----:B------:R-:W4:Y:S04]  /*0690*/  LDG.E.EL R20, desc[UR4][R20.64] ;  /* 0x0000000414147981 */ /* 0x000f28000c2e1900 */
[----:B------:R-:W4:Y:S01]  /*06a0*/  LDG.E.EL.64 R4, desc[UR4][R4.64] ;  /* 0x0000000404047981 */ /* 0x000f22000c2e1b00 */
[----:B--2---:R-:W-:-:S05]  /*06b0*/  IMAD.WIDE R26, R2, 0x4, R26 ;  /* 0x00000004021a7825 */ /* 0x004fca00078e021a */
[----:B------:R-:W2:Y:S01]  /*06c0*/  LDG.E.EL R3, desc[UR4][R26.64] ;  /* 0x000000041a037981 */ /* 0x000ea2000c2e1900 */
[C---:B-----5:R-:W-:Y:S01]  /*06d0*/  FADD R7, R13.reuse, R22 ;  /* 0x000000160d077221 */ /* 0x060fe20000000000 */
[C---:B---3--:R-:W-:Y:S01]  /*06e0*/  FADD R9, R13.reuse, R24 ;  /* 0x000000180d097221 */ /* 0x048fe20000000000 */
[C---:B------:R-:W-:Y:S01]  /*06f0*/  FADD R2, R13.reuse, R23 ;  /* 0x000000170d027221 */ /* 0x040fe20000000000 */
[C---:B----4-:R-:W-:Y:S01]  /*0700*/  FADD R14, R13.reuse, R14 ;  /* 0x0000000e0d0e7221 */ /* 0x050fe20000000000 */
[C---:B------:R-:W-:Y:S01]  /*0710*/  FADD R16, R13.reuse, R16 ;  /* 0x000000100d107221 */ /* 0x040fe20000000000 */
[C---:B------:R-:W-:Y:S01]  /*0720*/  FADD R10, R13.reuse, R10 ;  /* 0x0000000a0d0a7221 */ /* 0x040fe20000000000 */
[----:B------:R-:W-:Y:S02]  /*0730*/  FADD R11, R13, R18 ;  /* 0x000000120d0b7221 */ /* 0x000fe40000000000 */
[----:B------:R-:W-:Y:S01]  /*0740*/  FADD R16, -R9, R16 ;  /* 0x0000001009107221 */ /* 0x000fe20000000100 */
[----:B------:R-:W-:Y:S01]  /*0750*/  FADD R13, R13, R20 ;  /* 0x000000140d0d7221 */ /* 0x000fe20000000000 */
[----:B------:R-:W-:Y:S01]  /*0760*/  FADD R6, -R7, R14 ;  /* 0x0000000e07067221 */ /* 0x000fe20000000100 */
[----:B------:R-:W-:-:S02]  /*0770*/  FADD R11, -R2, R11 ;  /* 0x0000000b020b7221 */ /* 0x000fc40000000100 */
[----:B------:R-:W-:Y:S01]  /*0780*/  FADD R13, -R10, R13 ;  /* 0x0000000d0a0d7221 */ /* 0x000fe20000000100 */
[C---:B------:R-:W-:Y:S01]  /*0790*/  FFMA R9, R4.reuse, R16, R9 ;  /* 0x0000001004097223 */ /* 0x040fe20000000009 */
[----:B------:R-:W-:Y:S01]  /*07a0*/  FFMA R6, R4, R6, R7 ;  /* 0x0000000604067223 */ /* 0x000fe20000000007 */
[C---:B------:R-:W-:Y:S01]  /*07b0*/  FFMA R7, R5.reuse, R11, R2 ;  /* 0x0000000b05077223 */ /* 0x040fe20000000002 */
[----:B------:R-:W-:Y:S02]  /*07c0*/  FFMA R4, R5, R13, R10 ;  /* 0x0000000d05047223 */ /* 0x000fe4000000000a */
[----:B------:R-:W-:Y:S01]  /*07d0*/  FADD R2, -R6, R9 ;  /* 0x0000000906027221 */ /* 0x000fe20000000100 */
[----:B------:R-:W0:Y:S01]  /*07e0*/  LDC.64 R10, c[0x0][0x250] ;  /* 0x00009400ff0a7b82 */ /* 0x000e220000000a00 */
[----:B------:R-:W-:Y:S02]  /*07f0*/  FADD R4, -R7, R4 ;  /* 0x0000000407047221 */ /* 0x000fe40000000100 */
[----:B--2---:R-:W-:-:S02]  /*0800*/  FFMA R5, R3, R2, R6 ;  /* 0x0000000203057223 */ /* 0x004fc40000000006 */
[----:B------:R-:W-:Y:S02]  /*0810*/  FFMA R8, R3, R4, R7 ;  /* 0x0000000403087223 */ /* 0x000fe40000000007 */
[----:B------:R-:W-:Y:S01]  /*0820*/  FADD R5, RZ, -R5 ;  /* 0x80000005ff057221 */ /* 0x000fe20000000000 */
[----:B------:R-:W1:Y:S01]  /*0830*/  LDC.64 R12, c[0x0][0x258] ;  /* 0x00009600ff0c7b82 */ /* 0x000e620000000a00 */
[----:B------:R-:W-:Y:S02]  /*0840*/  FADD R8, RZ, -R8 ;  /* 0x80000008ff087221 */ /* 0x000fe40000000000 */
[----:B------:R-:W-:Y:S02]  /*0850*/  FMUL R5, R5, 1.4426950216293334961 ;  /* 0x3fb8aa3b05057820 */ /* 0x000fe40000400000 */
[----:B------:R-:W-:-:S03]  /*0860*/  FMUL R14, R8, 1.4426950216293334961 ;  /* 0x3fb8aa3b080e7820 */ /* 0x000fc60000400000 */
[----:B------:R-:W-:Y:S02]  /*0870*/  FSETP.GEU.AND P0, PT, R5, -126, PT ;  /* 0xc2fc00000500780b */ /* 0x000fe40003f0e000 */
[----:B------:R-:W-:-:S11]  /*0880*/  FSETP.GEU.AND P1, PT, R14, -126, PT ;  /* 0xc2fc00000e00780b */ /* 0x000fd60003f2e000 */
[----:B------:R-:W-:Y:S02]  /*0890*/  @!P0 FMUL R5, R5, 0.5 ;  /* 0x3f00000005058820 */ /* 0x000fe40000400000 */
[----:B------:R-:W-:Y:S02]  /*08a0*/  @!P1 FMUL R14, R14, 0.5 ;  /* 0x3f0000000e0e9820 */ /* 0x000fe40000400000 */
[----:B------:R-:W2:Y:S08]  /*08b0*/  MUFU.EX2 R8, R5 ;  /* 0x0000000500087308 */ /* 0x000eb00000000800 */
[----:B------:R-:W3:Y:S01]  /*08c0*/  MUFU.EX2 R9, R14 ;  /* 0x0000000e00097308 */ /* 0x000ee20000000800 */
[----:B--2---:R-:W-:-:S04]  /*08d0*/  @!P0 FMUL R8, R8, R8 ;  /* 0x0000000808088220 */ /* 0x004fc80000400000 */
[----:B------:R-:W-:Y:S01]  /*08e0*/  FADD R15, R8, 1 ;  /* 0x3f800000080f7421 */ /* 0x000fe20000000000 */
[----:B---3--:R-:W-:-:S04]  /*08f0*/  @!P1 FMUL R9, R9, R9 ;  /* 0x0000000909099220 */ /* 0x008fc80000400000 */
[----:B------:R-:W-:Y:S01]  /*0900*/  FADD R16, R9, 1 ;  /* 0x3f80000009107421 */ /* 0x000fe20000000000 */
[----:B------:R-:W-:Y:S01]  /*0910*/  FSETP.GT.AND P0, PT, R15, 8.50705917302346158658e+37, PT ;  /* 0x7e8000000f00780b */ /* 0x000fe20003f04000 */
[----:B------:R-:W2:Y:S03]  /*0920*/  LDC.64 R8, c[0x0][0x260] ;  /* 0x00009800ff087b82 */ /* 0x000ea60000000a00 */
[----:B------:R-:W-:Y:S01]  /*0930*/  FSETP.GT.AND P1, PT, R16, 8.50705917302346158658e+37, PT ;  /* 0x7e8000001000780b */ /* 0x000fe20003f24000 */
[----:B------:R-:W-:-:S08]  /*0940*/  HFMA2.MMA R5, -RZ, RZ, 1.625, 0 ;  /* 0x3e800000ff057435 */ /* 0x000fd000000001ff */
[----:B------:R-:W-:-:S04]  /*0950*/  @P0 FMUL R15, R15, 0.25 ;  /* 0x3e8000000f0f0820 */ /* 0x000fc80000400000 */
[----:B------:R-:W-:Y:S02]  /*0960*/  @P1 FMUL R16, R16, 0.25 ;  /* 0x3e80000010101820 */ /* 0x000fe40000400000 */
[----:B------:R-:W3:Y:S08]  /*0970*/  MUFU.RCP R15, R15 ;  /* 0x0000000f000f7308 */ /* 0x000ef00000001000 */
[----:B------:R-:W4:Y:S01]  /*0980*/  MUFU.RCP R16, R16 ;  /* 0x0000001000107308 */ /* 0x000f220000001000 */
[----:B------:R-:W-:-:S02]  /*0990*/  FSEL R14, R5, 1, P0 ;  /* 0x3f800000050e7808 */ /* 0x000fc40000000000 */
[----:B------:R-:W-:Y:S01]  /*09a0*/  FSEL R5, R5, 1, P1 ;  /* 0x3f80000005057808 */ /* 0x000fe20000800000 */
[----:B0-----:R-:W-:-:S04]  /*09b0*/  IMAD.WIDE R10, R0, 0x4, R10 ;  /* 0x00000004000a7825 */ /* 0x001fc800078e020a */
[C---:B------:R-:W-:Y:S01]  /*09c0*/  FMUL R2, R3.reuse, R2 ;  /* 0x0000000203027220 */ /* 0x040fe20000400000 */
[----:B------:R-:W-:Y:S01]  /*09d0*/  FMUL R3, R3, R4 ;  /* 0x0000000403037220 */ /* 0x000fe20000400000 */
[----:B---3--:R-:W-:Y:S01]  /*09e0*/  FMUL R14, R15, R14 ;  /* 0x0000000e0f0e7220 */ /* 0x008fe20000400000 */
[C---:B-1----:R-:W-:Y:S01]  /*09f0*/  IMAD.WIDE R12, R0.reuse, 0x4, R12 ;  /* 0x00000004000c7825 */ /* 0x042fe200078e020c */
[----:B------:R-:W-:Y:S03]  /*0a00*/  STG.E.64 desc[UR4][R10.64], R6 ;  /* 0x000000060a007986 */ /* 0x000fe6000c101b04 */
[----:B--2---:R-:W-:-:S04]  /*0a10*/  IMAD.WIDE R8, R0, 0x4, R8 ;  /* 0x0000000400087825 */ /* 0x004fc800078e0208 */
[----:B----4-:R-:W-:Y:S01]  /*0a20*/  FMUL R15, R16, R5 ;  /* 0x00000005100f7220 */ /* 0x010fe20000400000 */
[----:B------:R-:W-:Y:S04]  /*0a30*/  STG.E.64 desc[UR4][R12.64], R2 ;  /* 0x000000020c007986 */ /* 0x000fe8000c101b04 */
[----:B------:R-:W-:Y:S01]  /*0a40*/  STG.E.64 desc[UR4][R8.64], R14 ;  /* 0x0000000e08007986 */ /* 0x000fe2000c101b04 */
[----:B------:R-:W-:Y:S05]  /*0a50*/  EXIT ;  /* 0x000000000000794d */ /* 0x000fea0003800000 */
.L_x_0:
[----:B------:R-:W-:-:S00]  /*0a60*/  BRA `(.L_x_0) ;  /* 0xfffffffc00fc7947 */ /* 0x000fc0000383ffff */
[----:B------:R-:W-:-:S00]  /*0a70*/  NOP ;  /* 0x0000000000007918 */ /* 0x000fc00000000000 */
        /* <DEDUP_REMOVED lines=8> */
.L_x_1:


//--------------------- .nv.constant0.triton_poi_fused__unsafe_index_add_convolution_mul_sigmoid_sub_71 --------------------------
	.section	.nv.constant0.triton_poi_fused__unsafe_index_add_convolution_mul_sigmoid_sub_71,"a",@progbits
	.sectionflags	@""
	.align	4
.nv.constant0.triton_poi_fused__unsafe_index_add_convolution_mul_sigmoid_sub_71:
	.zero		620
